//
// Generated by NVIDIA NVVM Compiler
//
// Compiler Build ID: CL-36424714
// Cuda compilation tools, release 13.0, V13.0.88
// Based on NVVM 20.0.0
//

.version 9.0
.target sm_100
.address_size 64

	// .globl	_Z15arrayProductGPUPiS_S_i

.visible .entry _Z15arrayProductGPUPiS_S_i(
	.param .u64 .ptr .align 1 _Z15arrayProductGPUPiS_S_i_param_0,
	.param .u64 .ptr .align 1 _Z15arrayProductGPUPiS_S_i_param_1,
	.param .u64 .ptr .align 1 _Z15arrayProductGPUPiS_S_i_param_2,
	.param .u32 _Z15arrayProductGPUPiS_S_i_param_3
)
{
	.reg .pred 	%p<2>;
	.reg .b32 	%r<9>;
	.reg .b64 	%rd<11>;

	ld.param.u64 	%rd1, [_Z15arrayProductGPUPiS_S_i_param_0];
	ld.param.u64 	%rd2, [_Z15arrayProductGPUPiS_S_i_param_1];
	ld.param.u64 	%rd3, [_Z15arrayProductGPUPiS_S_i_param_2];
	ld.param.u32 	%r2, [_Z15arrayProductGPUPiS_S_i_param_3];
	mov.u32 	%r3, %ntid.x;
	mov.u32 	%r4, %ctaid.x;
	mov.u32 	%r5, %tid.x;
	mad.lo.s32 	%r1, %r3, %r4, %r5;
	setp.ge.s32 	%p1, %r1, %r2;
	@%p1 bra 	$L__BB0_2;
	cvta.to.global.u64 	%rd4, %rd1;
	cvta.to.global.u64 	%rd5, %rd2;
	cvta.to.global.u64 	%rd6, %rd3;
	mul.wide.s32 	%rd7, %r1, 4;
	add.s64 	%rd8, %rd4, %rd7;
	ld.global.u32 	%r6, [%rd8];
	add.s64 	%rd9, %rd5, %rd7;
	ld.global.u32 	%r7, [%rd9];
	mul.lo.s32 	%r8, %r7, %r6;
	add.s64 	%rd10, %rd6, %rd7;
	st.global.u32 	[%rd10], %r8;
$L__BB0_2:
	ret;

}


// ===== COMPILED SASS (sm_100) =====

	.target	sm_100

	.elftype	@"ET_EXEC"


//--------------------- .note.nv.tkinfo           --------------------------
	.section	.note.nv.tkinfo,"",@"SHT_NOTE"
	.sectionflags	@"SHF_NOTE_NV_TKINFO"
	.tkinfo
        /*0018*/ 	.word	0x00000002
        /*0030*/ 	.string	""
        /*0030*/ 	.string	"ptxas"
        /*0030*/ 	.string	"Cuda compilation tools, release 13.0, V13.0.88"
        /*0030*/ 	.string	"Build cuda_13.0.r13.0/compiler.36424714_0"
        /*0030*/ 	.string	"-arch sm_100 -m 64 "



//--------------------- .note.nv.cuinfo           --------------------------
	.section	.note.nv.cuinfo,"",@"SHT_NOTE"
	.sectionflags	@"SHF_NOTE_NV_CUINFO"
        /*0018*/ 	.short	0x0002
        /*001a*/ 	.short	0x0064
        /*001c*/ 	.short	0x0082
	.zero		2


//--------------------- .nv.info                  --------------------------
	.section	.nv.info,"",@"SHT_CUDA_INFO"
	.align	4


	//----- nvinfo : EIATTR_REGCOUNT
	.align		4
        /*0000*/ 	.byte	0x04, 0x2f
        /*0002*/ 	.short	(.L_1 - .L_0)
	.align		4
.L_0:
        /*0004*/ 	.word	index@(_Z15arrayProductGPUPiS_S_i)
        /*0008*/ 	.word	0x0000000c


	//----- nvinfo : EIATTR_FRAME_SIZE
	.align		4
.L_1:
        /*000c*/ 	.byte	0x04, 0x11
        /*000e*/ 	.short	(.L_3 - .L_2)
	.align		4
.L_2:
        /*0010*/ 	.word	index@(_Z15arrayProductGPUPiS_S_i)
        /*0014*/ 	.word	0x00000000


	//----- nvinfo : EIATTR_MIN_STACK_SIZE
	.align		4
.L_3:
        /*0018*/ 	.byte	0x04, 0x12
        /*001a*/ 	.short	(.L_5 - .L_4)
	.align		4
.L_4:
        /*001c*/ 	.word	index@(_Z15arrayProductGPUPiS_S_i)
        /*0020*/ 	.word	0x00000000
.L_5:


//--------------------- .nv.compat                --------------------------
	.section	.nv.compat,"",@"SHT_CUDA_COMPAT_INFO"
	.align	4
        /*0000*/ 	.byte	0x02, 0x09, 0x00, 0x00, 0x02, 0x02, 0x01, 0x00, 0x02, 0x05, 0x05, 0x00, 0x03, 0x07, 0x01, 0x01
        /*0010*/ 	.byte	0x02, 0x03, 0x00, 0x00, 0x02, 0x06, 0x01, 0x00, 0x04, 0x0b, 0x08, 0x00, 0x09, 0x00, 0x00, 0x00
        /*0020*/ 	.byte	0x00, 0x00, 0x00, 0x00


//--------------------- .nv.info._Z15arrayProductGPUPiS_S_i --------------------------
	.section	.nv.info._Z15arrayProductGPUPiS_S_i,"",@"SHT_CUDA_INFO"
	.sectionflags	@""
	.align	4


	//----- nvinfo : EIATTR_CUDA_API_VERSION
	.align		4
        /*0000*/ 	.byte	0x04, 0x37
        /*0002*/ 	.short	(.L_7 - .L_6)
.L_6:
        /*0004*/ 	.word	0x00000082


	//----- nvinfo : EIATTR_KPARAM_INFO
	.align		4
.L_7:
        /*0008*/ 	.byte	0x04, 0x17
        /*000a*/ 	.short	(.L_9 - .L_8)
.L_8:
        /*000c*/ 	.word	0x00000000
        /*0010*/ 	.short	0x0003
        /*0012*/ 	.short	0x0018
        /*0014*/ 	.byte	0x00, 0xf0, 0x11, 0x00


	//----- nvinfo : EIATTR_KPARAM_INFO
	.align		4
.L_9:
        /*0018*/ 	.byte	0x04, 0x17
        /*001a*/ 	.short	(.L_11 - .L_10)
.L_10:
        /*001c*/ 	.word	0x00000000
        /*0020*/ 	.short	0x0002
        /*0022*/ 	.short	0x0010
        /*0024*/ 	.byte	0x00, 0xf5, 0x21, 0x00


	//----- nvinfo : EIATTR_KPARAM_INFO
	.align		4
.L_11:
        /*0028*/ 	.byte	0x04, 0x17
        /*002a*/ 	.short	(.L_13 - .L_12)
.L_12:
        /*002c*/ 	.word	0x00000000
        /*0030*/ 	.short	0x0001
        /*0032*/ 	.short	0x0008
        /*0034*/ 	.byte	0x00, 0xf5, 0x21, 0x00


	//----- nvinfo : EIATTR_KPARAM_INFO
	.align		4
.L_13:
        /*0038*/ 	.byte	0x04, 0x17
        /*003a*/ 	.short	(.L_15 - .L_14)
.L_14:
        /*003c*/ 	.word	0x00000000
        /*0040*/ 	.short	0x0000
        /*0042*/ 	.short	0x0000
        /*0044*/ 	.byte	0x00, 0xf5, 0x21, 0x00


	//----- nvinfo : EIATTR_SPARSE_MMA_MASK
	.align		4
.L_15:
        /*0048*/ 	.byte	0x03, 0x50
        /*004a*/ 	.short	0x0000


	//----- nvinfo : EIATTR_MAXREG_COUNT
	.align		4
        /*004c*/ 	.byte	0x03, 0x1b
        /*004e*/ 	.short	0x00ff


	//----- nvinfo : EIATTR_MERCURY_ISA_VERSION
	.align		4
        /*0050*/ 	.byte	0x03, 0x5f
        /*0052*/ 	.short	0x0101


	//----- nvinfo : EIATTR_VRC_CTA_INIT_COUNT
	.align		4
        /*0054*/ 	.byte	0x02, 0x4a
	.zero		1
	.zero		1


	//----- nvinfo : EIATTR_EXIT_INSTR_OFFSETS
	.align		4
        /*0058*/ 	.byte	0x04, 0x1c
        /*005a*/ 	.short	(.L_17 - .L_16)


	//   ....[0]....
.L_16:
        /*005c*/ 	.word	0x00000070


	//   ....[1]....
        /*0060*/ 	.word	0x00000130


	//----- nvinfo : EIATTR_CBANK_PARAM_SIZE
	.align		4
.L_17:
        /*0064*/ 	.byte	0x03, 0x19
        /*0066*/ 	.short	0x001c


	//----- nvinfo : EIATTR_PARAM_CBANK
	.align		4
        /*0068*/ 	.byte	0x04, 0x0a
        /*006a*/ 	.short	(.L_19 - .L_18)
	.align		4
.L_18:
        /*006c*/ 	.word	index@(.nv.constant0._Z15arrayProductGPUPiS_S_i)
        /*0070*/ 	.short	0x0380
        /*0072*/ 	.short	0x001c


	//----- nvinfo : EIATTR_SW_WAR
	.align		4
.L_19:
        /*0074*/ 	.byte	0x04, 0x36
        /*0076*/ 	.short	(.L_21 - .L_20)
.L_20:
        /*0078*/ 	.word	0x00000008
.L_21:


//--------------------- .nv.callgraph             --------------------------
	.section	.nv.callgraph,"",@"SHT_CUDA_CALLGRAPH"
	.align	4
	.sectionentsize	8
	.align		4
        /*0000*/ 	.word	0x00000000
	.align		4
        /*0004*/ 	.word	0xffffffff
	.align		4
        /*0008*/ 	.word	0x00000000
	.align		4
        /*000c*/ 	.word	0xfffffffe
	.align		4
        /*0010*/ 	.word	0x00000000
	.align		4
        /*0014*/ 	.word	0xfffffffd
	.align		4
        /*0018*/ 	.word	0x00000000
	.align		4
        /*001c*/ 	.word	0xfffffffc


//--------------------- .text._Z15arrayProductGPUPiS_S_i --------------------------
	.section	.text._Z15arrayProductGPUPiS_S_i,"ax",@progbits
	.align	128
        .global         _Z15arrayProductGPUPiS_S_i
        .type           _Z15arrayProductGPUPiS_S_i,@function
        .size           _Z15arrayProductGPUPiS_S_i,(.L_x_1 - _Z15arrayProductGPUPiS_S_i)
        .other          _Z15arrayProductGPUPiS_S_i,@"STO_CUDA_ENTRY STV_DEFAULT"
_Z15arrayProductGPUPiS_S_i:
.text._Z15arrayProductGPUPiS_S_i:
[----:B------:R-:W-:Y:S01]  /*0000*/  LDC R1, c[0x0][0x37c] ;  /* 0x0000df00ff017b82 */ /* 0x000fe20000000800 */
[----:B------:R-:W0:Y:S01]  /*0010*/  S2R R9, SR_CTAID.X ;  /* 0x0000000000097919 */ /* 0x000e220000002500 */
[----:B------:R-:W0:Y:S01]  /*0020*/  LDCU UR4, c[0x0][0x360] ;  /* 0x00006c00ff0477ac */ /* 0x000e220008000800 */
[----:B------:R-:W0:Y:S01]  /*0030*/  S2R R0, SR_TID.X ;  /* 0x0000000000007919 */ /* 0x000e220000002100 */
[----:B------:R-:W1:Y:S01]  /*0040*/  LDCU UR5, c[0x0][0x398] ;  /* 0x00007300ff0577ac */ /* 0x000e620008000800 */
[----:B0-----:R-:W-:-:S05]  /*0050*/  IMAD R9, R9, UR4, R0 ;  /* 0x0000000409097c24 */ /* 0x001fca000f8e0200 */
[----:B-1----:R-:W-:-:S13]  /*0060*/  ISETP.GE.AND P0, PT, R9, UR5, PT ;  /* 0x0000000509007c0c */ /* 0x002fda000bf06270 */
[----:B------:R-:W-:Y:S05]  /*0070*/  @P0 EXIT ;  /* 0x000000000000094d */ /* 0x000fea0003800000 */
[----:B------:R-:W0:Y:S01]  /*0080*/  LDC.64 R2, c[0x0][0x380] ;  /* 0x0000e000ff027b82 */ /* 0x000e220000000a00 */
[----:B------:R-:W1:Y:S07]  /*0090*/  LDCU.64 UR4, c[0x0][0x358] ;  /* 0x00006b00ff0477ac */ /* 0x000e6e0008000a00 */
[----:B------:R-:W2:Y:S08]  /*00a0*/  LDC.64 R4, c[0x0][0x388] ;  /* 0x0000e200ff047b82 */ /* 0x000eb00000000a00 */
[----:B------:R-:W3:Y:S01]  /*00b0*/  LDC.64 R6, c[0x0][0x390] ;  /* 0x0000e400ff067b82 */ /* 0x000ee20000000a00 */
[----:B0-----:R-:W-:-:S06]  /*00c0*/  IMAD.WIDE R2, R9, 0x4, R2 ;  /* 0x0000000409027825 */ /* 0x001fcc00078e0202 */
[----:B-1----:R-:W4:Y:S01]  /*00d0*/  LDG.E R2, desc[UR4][R2.64] ;  /* 0x0000000402027981 */ /* 0x002f22000c1e1900 */
[----:B--2---:R-:W-:-:S06]  /*00e0*/  IMAD.WIDE R4, R9, 0x4, R4 ;  /* 0x0000000409047825 */ /* 0x004fcc00078e0204 */
[----:B------:R-:W4:Y:S01]  /*00f0*/  LDG.E R5, desc[UR4][R4.64] ;  /* 0x0000000404057981 */ /* 0x000f22000c1e1900 */
[----:B---3--:R-:W-:-:S04]  /*0100*/  IMAD.WIDE R6, R9, 0x4, R6 ;  /* 0x0000000409067825 */ /* 0x008fc800078e0206 */
[----:B----4-:R-:W-:-:S05]  /*0110*/  IMAD R9, R2, R5, RZ ;  /* 0x0000000502097224 */ /* 0x010fca00078e02ff */
[----:B------:R-:W-:Y:S01]  /*0120*/  STG.E desc[UR4][R6.64], R9 ;  /* 0x0000000906007986 */ /* 0x000fe2000c101904 */
[----:B------:R-:W-:Y:S05]  /*0130*/  EXIT ;  /* 0x000000000000794d */ /* 0x000fea0003800000 */
.L_x_0:
[----:B------:R-:W-:-:S00]  /*0140*/  BRA `(.L_x_0) ;  /* 0xfffffffc00fc7947 */ /* 0x000fc0000383ffff */
[----:B------:R-:W-:-:S00]  /*0150*/  NOP ;  /* 0x0000000000007918 */ /* 0x000fc00000000000 */
        /* <DEDUP_REMOVED lines=10> */
.L_x_1:


//--------------------- .nv.shared.reserved.0     --------------------------
	.section	.nv.shared.reserved.0,"aw",@nobits
	.weak		__nv_reservedSMEM_offset_0_alias
	.size		__nv_reservedSMEM_offset_0_alias, 0, 64
	.other		__nv_reservedSMEM_offset_0_alias,@"STO_CUDA_RESERVED_SHARED STV_DEFAULT"
__nv_reservedSMEM_offset_0_alias:
	.zero		0
	.zero		64


//--------------------- .nv.constant0._Z15arrayProductGPUPiS_S_i --------------------------
	.section	.nv.constant0._Z15arrayProductGPUPiS_S_i,"a",@progbits
	.sectionflags	@""
	.align	4
.nv.constant0._Z15arrayProductGPUPiS_S_i:
	.zero		924


//--------------------- SYMBOLS --------------------------

	.type		.nv.reservedSmem.offset0,@object
	.size		.nv.reservedSmem.offset0,0x4
